//
// Generated by NVIDIA NVVM Compiler
//
// Compiler Build ID: CL-36424714
// Cuda compilation tools, release 13.0, V13.0.88
// Based on NVVM 20.0.0
//

.version 9.0
.target sm_100
.address_size 64

	// .globl	_Z15collatzGPUNaivePxxx

.visible .entry _Z15collatzGPUNaivePxxx(
	.param .u64 .ptr .align 1 _Z15collatzGPUNaivePxxx_param_0,
	.param .u64 _Z15collatzGPUNaivePxxx_param_1,
	.param .u64 _Z15collatzGPUNaivePxxx_param_2
)
{
	.reg .pred 	%p<7>;
	.reg .b32 	%r<8>;
	.reg .b64 	%rd<26>;

	ld.param.u64 	%rd13, [_Z15collatzGPUNaivePxxx_param_0];
	ld.param.u64 	%rd15, [_Z15collatzGPUNaivePxxx_param_1];
	ld.param.u64 	%rd14, [_Z15collatzGPUNaivePxxx_param_2];
	mov.u32 	%r1, %tid.x;
	cvt.u64.u32 	%rd16, %r1;
	mov.u32 	%r4, %ctaid.x;
	mov.u32 	%r2, %ntid.x;
	mul.lo.s32 	%r3, %r4, %r2;
	cvt.u64.u32 	%rd17, %r3;
	add.s64 	%rd18, %rd17, %rd16;
	add.s64 	%rd22, %rd18, %rd15;
	setp.ge.s64 	%p1, %rd22, %rd14;
	@%p1 bra 	$L__BB0_10;
	cvta.to.global.u64 	%rd19, %rd13;
	add.s32 	%r5, %r3, %r1;
	mul.wide.u32 	%rd20, %r5, 8;
	add.s64 	%rd2, %rd19, %rd20;
	mov.u32 	%r6, %nctaid.x;
	mul.lo.s32 	%r7, %r2, %r6;
	cvt.u64.u32 	%rd3, %r7;
$L__BB0_2:
	setp.eq.s64 	%p2, %rd22, 1;
	@%p2 bra 	$L__BB0_9;
	ld.global.u64 	%rd23, [%rd2];
	mov.u64 	%rd24, %rd22;
$L__BB0_4:
	add.s64 	%rd23, %rd23, 1;
	and.b64  	%rd21, %rd24, 1;
	setp.eq.b64 	%p3, %rd21, 1;
	not.pred 	%p4, %p3;
	@%p4 bra 	$L__BB0_6;
	mad.lo.s64 	%rd24, %rd24, 3, 1;
	bra.uni 	$L__BB0_7;
$L__BB0_6:
	shr.s64 	%rd24, %rd24, 1;
$L__BB0_7:
	setp.ne.s64 	%p5, %rd24, 1;
	@%p5 bra 	$L__BB0_4;
	st.global.u64 	[%rd2], %rd23;
$L__BB0_9:
	add.s64 	%rd22, %rd22, %rd3;
	setp.lt.s64 	%p6, %rd22, %rd14;
	@%p6 bra 	$L__BB0_2;
$L__BB0_10:
	ret;

}
	// .globl	_Z18collatzGPUShortcutPxxx
.visible .entry _Z18collatzGPUShortcutPxxx(
	.param .u64 .ptr .align 1 _Z18collatzGPUShortcutPxxx_param_0,
	.param .u64 _Z18collatzGPUShortcutPxxx_param_1,
	.param .u64 _Z18collatzGPUShortcutPxxx_param_2
)
{
	.reg .pred 	%p<7>;
	.reg .b32 	%r<8>;
	.reg .b64 	%rd<29>;

	ld.param.u64 	%rd15, [_Z18collatzGPUShortcutPxxx_param_0];
	ld.param.u64 	%rd17, [_Z18collatzGPUShortcutPxxx_param_1];
	ld.param.u64 	%rd16, [_Z18collatzGPUShortcutPxxx_param_2];
	mov.u32 	%r1, %tid.x;
	cvt.u64.u32 	%rd18, %r1;
	mov.u32 	%r4, %ctaid.x;
	mov.u32 	%r2, %ntid.x;
	mul.lo.s32 	%r3, %r4, %r2;
	cvt.u64.u32 	%rd19, %r3;
	add.s64 	%rd20, %rd19, %rd18;
	add.s64 	%rd24, %rd20, %rd17;
	setp.ge.s64 	%p1, %rd24, %rd16;
	@%p1 bra 	$L__BB1_9;
	cvta.to.global.u64 	%rd21, %rd15;
	add.s32 	%r5, %r3, %r1;
	mul.wide.u32 	%rd22, %r5, 8;
	add.s64 	%rd2, %rd21, %rd22;
	mov.u32 	%r6, %nctaid.x;
	mul.lo.s32 	%r7, %r2, %r6;
	cvt.u64.u32 	%rd3, %r7;
$L__BB1_2:
	setp.eq.s64 	%p2, %rd24, 1;
	@%p2 bra 	$L__BB1_8;
	ld.global.u64 	%rd25, [%rd2];
	mov.u64 	%rd28, %rd24;
$L__BB1_4:
	add.s64 	%rd27, %rd25, 1;
	and.b64  	%rd23, %rd28, 1;
	setp.eq.b64 	%p3, %rd23, 1;
	not.pred 	%p4, %p3;
	@%p4 bra 	$L__BB1_6;
	add.s64 	%rd27, %rd25, 2;
	mad.lo.s64 	%rd28, %rd28, 3, 1;
$L__BB1_6:
	shr.s64 	%rd13, %rd28, 1;
	setp.ne.s64 	%p5, %rd28, 2;
	mov.u64 	%rd25, %rd27;
	mov.u64 	%rd28, %rd13;
	@%p5 bra 	$L__BB1_4;
	st.global.u64 	[%rd2], %rd27;
$L__BB1_8:
	add.s64 	%rd24, %rd24, %rd3;
	setp.lt.s64 	%p6, %rd24, %rd16;
	@%p6 bra 	$L__BB1_2;
$L__BB1_9:
	ret;

}


// ===== COMPILED SASS (sm_100) =====

	.target	sm_100

	.elftype	@"ET_EXEC"


//--------------------- .note.nv.tkinfo           --------------------------
	.section	.note.nv.tkinfo,"",@"SHT_NOTE"
	.sectionflags	@"SHF_NOTE_NV_TKINFO"
	.tkinfo
        /*0018*/ 	.word	0x00000002
        /*0030*/ 	.string	""
        /*0030*/ 	.string	"ptxas"
        /*0030*/ 	.string	"Cuda compilation tools, release 13.0, V13.0.88"
        /*0030*/ 	.string	"Build cuda_13.0.r13.0/compiler.36424714_0"
        /*0030*/ 	.string	"-arch sm_100 -m 64 "



//--------------------- .note.nv.cuinfo           --------------------------
	.section	.note.nv.cuinfo,"",@"SHT_NOTE"
	.sectionflags	@"SHF_NOTE_NV_CUINFO"
        /*0018*/ 	.short	0x0002
        /*001a*/ 	.short	0x0064
        /*001c*/ 	.short	0x0082
	.zero		2


//--------------------- .nv.info                  --------------------------
	.section	.nv.info,"",@"SHT_CUDA_INFO"
	.align	4


	//----- nvinfo : EIATTR_REGCOUNT
	.align		4
        /*0000*/ 	.byte	0x04, 0x2f
        /*0002*/ 	.short	(.L_1 - .L_0)
	.align		4
.L_0:
        /*0004*/ 	.word	index@(_Z15collatzGPUNaivePxxx)
        /*0008*/ 	.word	0x00000010


	//----- nvinfo : EIATTR_FRAME_SIZE
	.align		4
.L_1:
        /*000c*/ 	.byte	0x04, 0x11
        /*000e*/ 	.short	(.L_3 - .L_2)
	.align		4
.L_2:
        /*0010*/ 	.word	index@(_Z15collatzGPUNaivePxxx)
        /*0014*/ 	.word	0x00000000


	//----- nvinfo : EIATTR_REGCOUNT
	.align		4
.L_3:
        /*0018*/ 	.byte	0x04, 0x2f
        /*001a*/ 	.short	(.L_5 - .L_4)
	.align		4
.L_4:
        /*001c*/ 	.word	index@(_Z18collatzGPUShortcutPxxx)
        /*0020*/ 	.word	0x00000010


	//----- nvinfo : EIATTR_FRAME_SIZE
	.align		4
.L_5:
        /*0024*/ 	.byte	0x04, 0x11
        /*0026*/ 	.short	(.L_7 - .L_6)
	.align		4
.L_6:
        /*0028*/ 	.word	index@(_Z18collatzGPUShortcutPxxx)
        /*002c*/ 	.word	0x00000000


	//----- nvinfo : EIATTR_MIN_STACK_SIZE
	.align		4
.L_7:
        /*0030*/ 	.byte	0x04, 0x12
        /*0032*/ 	.short	(.L_9 - .L_8)
	.align		4
.L_8:
        /*0034*/ 	.word	index@(_Z18collatzGPUShortcutPxxx)
        /*0038*/ 	.word	0x00000000


	//----- nvinfo : EIATTR_MIN_STACK_SIZE
	.align		4
.L_9:
        /*003c*/ 	.byte	0x04, 0x12
        /*003e*/ 	.short	(.L_11 - .L_10)
	.align		4
.L_10:
        /*0040*/ 	.word	index@(_Z15collatzGPUNaivePxxx)
        /*0044*/ 	.word	0x00000000
.L_11:


//--------------------- .nv.compat                --------------------------
	.section	.nv.compat,"",@"SHT_CUDA_COMPAT_INFO"
	.align	4
        /*0000*/ 	.byte	0x02, 0x09, 0x00, 0x00, 0x02, 0x02, 0x01, 0x00, 0x02, 0x05, 0x05, 0x00, 0x03, 0x07, 0x01, 0x01
        /*0010*/ 	.byte	0x02, 0x03, 0x00, 0x00, 0x02, 0x06, 0x01, 0x00, 0x04, 0x0b, 0x08, 0x00, 0x09, 0x00, 0x00, 0x00
        /*0020*/ 	.byte	0x00, 0x00, 0x00, 0x00


//--------------------- .nv.info._Z18collatzGPUShortcutPxxx --------------------------
	.section	.nv.info._Z18collatzGPUShortcutPxxx,"",@"SHT_CUDA_INFO"
	.sectionflags	@""
	.align	4


	//----- nvinfo : EIATTR_CUDA_API_VERSION
	.align		4
        /*0000*/ 	.byte	0x04, 0x37
        /*0002*/ 	.short	(.L_13 - .L_12)
.L_12:
        /*0004*/ 	.word	0x00000082


	//----- nvinfo : EIATTR_KPARAM_INFO
	.align		4
.L_13:
        /*0008*/ 	.byte	0x04, 0x17
        /*000a*/ 	.short	(.L_15 - .L_14)
.L_14:
        /*000c*/ 	.word	0x00000000
        /*0010*/ 	.short	0x0002
        /*0012*/ 	.short	0x0010
        /*0014*/ 	.byte	0x00, 0xf0, 0x21, 0x00


	//----- nvinfo : EIATTR_KPARAM_INFO
	.align		4
.L_15:
        /*0018*/ 	.byte	0x04, 0x17
        /*001a*/ 	.short	(.L_17 - .L_16)
.L_16:
        /*001c*/ 	.word	0x00000000
        /*0020*/ 	.short	0x0001
        /*0022*/ 	.short	0x0008
        /*0024*/ 	.byte	0x00, 0xf0, 0x21, 0x00


	//----- nvinfo : EIATTR_KPARAM_INFO
	.align		4
.L_17:
        /*0028*/ 	.byte	0x04, 0x17
        /*002a*/ 	.short	(.L_19 - .L_18)
.L_18:
        /*002c*/ 	.word	0x00000000
        /*0030*/ 	.short	0x0000
        /*0032*/ 	.short	0x0000
        /*0034*/ 	.byte	0x00, 0xf5, 0x21, 0x00


	//----- nvinfo : EIATTR_SPARSE_MMA_MASK
	.align		4
.L_19:
        /*0038*/ 	.byte	0x03, 0x50
        /*003a*/ 	.short	0x0000


	//----- nvinfo : EIATTR_MAXREG_COUNT
	.align		4
        /*003c*/ 	.byte	0x03, 0x1b
        /*003e*/ 	.short	0x00ff


	//----- nvinfo : EIATTR_MERCURY_ISA_VERSION
	.align		4
        /*0040*/ 	.byte	0x03, 0x5f
        /*0042*/ 	.short	0x0101


	//----- nvinfo : EIATTR_VRC_CTA_INIT_COUNT
	.align		4
        /*0044*/ 	.byte	0x02, 0x4a
	.zero		1
	.zero		1


	//----- nvinfo : EIATTR_EXIT_INSTR_OFFSETS
	.align		4
        /*0048*/ 	.byte	0x04, 0x1c
        /*004a*/ 	.short	(.L_21 - .L_20)


	//   ....[0]....
.L_20:
        /*004c*/ 	.word	0x000000b0


	//   ....[1]....
        /*0050*/ 	.word	0x00000380


	//----- nvinfo : EIATTR_CRS_STACK_SIZE
	.align		4
.L_21:
        /*0054*/ 	.byte	0x04, 0x1e
        /*0056*/ 	.short	(.L_23 - .L_22)
.L_22:
        /*0058*/ 	.word	0x00000000


	//----- nvinfo : EIATTR_CBANK_PARAM_SIZE
	.align		4
.L_23:
        /*005c*/ 	.byte	0x03, 0x19
        /*005e*/ 	.short	0x0018


	//----- nvinfo : EIATTR_PARAM_CBANK
	.align		4
        /*0060*/ 	.byte	0x04, 0x0a
        /*0062*/ 	.short	(.L_25 - .L_24)
	.align		4
.L_24:
        /*0064*/ 	.word	index@(.nv.constant0._Z18collatzGPUShortcutPxxx)
        /*0068*/ 	.short	0x0380
        /*006a*/ 	.short	0x0018


	//----- nvinfo : EIATTR_SW_WAR
	.align		4
.L_25:
        /*006c*/ 	.byte	0x04, 0x36
        /*006e*/ 	.short	(.L_27 - .L_26)
.L_26:
        /*0070*/ 	.word	0x00000008
.L_27:


//--------------------- .nv.info._Z15collatzGPUNaivePxxx --------------------------
	.section	.nv.info._Z15collatzGPUNaivePxxx,"",@"SHT_CUDA_INFO"
	.sectionflags	@""
	.align	4


	//----- nvinfo : EIATTR_CUDA_API_VERSION
	.align		4
        /*0000*/ 	.byte	0x04, 0x37
        /*0002*/ 	.short	(.L_29 - .L_28)
.L_28:
        /*0004*/ 	.word	0x00000082


	//----- nvinfo : EIATTR_KPARAM_INFO
	.align		4
.L_29:
        /*0008*/ 	.byte	0x04, 0x17
        /*000a*/ 	.short	(.L_31 - .L_30)
.L_30:
        /*000c*/ 	.word	0x00000000
        /*0010*/ 	.short	0x0002
        /*0012*/ 	.short	0x0010
        /*0014*/ 	.byte	0x00, 0xf0, 0x21, 0x00


	//----- nvinfo : EIATTR_KPARAM_INFO
	.align		4
.L_31:
        /*0018*/ 	.byte	0x04, 0x17
        /*001a*/ 	.short	(.L_33 - .L_32)
.L_32:
        /*001c*/ 	.word	0x00000000
        /*0020*/ 	.short	0x0001
        /*0022*/ 	.short	0x0008
        /*0024*/ 	.byte	0x00, 0xf0, 0x21, 0x00


	//----- nvinfo : EIATTR_KPARAM_INFO
	.align		4
.L_33:
        /*0028*/ 	.byte	0x04, 0x17
        /*002a*/ 	.short	(.L_35 - .L_34)
.L_34:
        /*002c*/ 	.word	0x00000000
        /*0030*/ 	.short	0x0000
        /*0032*/ 	.short	0x0000
        /*0034*/ 	.byte	0x00, 0xf5, 0x21, 0x00


	//----- nvinfo : EIATTR_SPARSE_MMA_MASK
	.align		4
.L_35:
        /*0038*/ 	.byte	0x03, 0x50
        /*003a*/ 	.short	0x0000


	//----- nvinfo : EIATTR_MAXREG_COUNT
	.align		4
        /*003c*/ 	.byte	0x03, 0x1b
        /*003e*/ 	.short	0x00ff


	//----- nvinfo : EIATTR_MERCURY_ISA_VERSION
	.align		4
        /*0040*/ 	.byte	0x03, 0x5f
        /*0042*/ 	.short	0x0101


	//----- nvinfo : EIATTR_VRC_CTA_INIT_COUNT
	.align		4
        /*0044*/ 	.byte	0x02, 0x4a
	.zero		1
	.zero		1


	//----- nvinfo : EIATTR_EXIT_INSTR_OFFSETS
	.align		4
        /*0048*/ 	.byte	0x04, 0x1c
        /*004a*/ 	.short	(.L_37 - .L_36)


	//   ....[0]....
.L_36:
        /*004c*/ 	.word	0x000000b0


	//   ....[1]....
        /*0050*/ 	.word	0x00000350


	//----- nvinfo : EIATTR_CRS_STACK_SIZE
	.align		4
.L_37:
        /*0054*/ 	.byte	0x04, 0x1e
        /*0056*/ 	.short	(.L_39 - .L_38)
.L_38:
        /*0058*/ 	.word	0x00000000


	//----- nvinfo : EIATTR_CBANK_PARAM_SIZE
	.align		4
.L_39:
        /*005c*/ 	.byte	0x03, 0x19
        /*005e*/ 	.short	0x0018


	//----- nvinfo : EIATTR_PARAM_CBANK
	.align		4
        /*0060*/ 	.byte	0x04, 0x0a
        /*0062*/ 	.short	(.L_41 - .L_40)
	.align		4
.L_40:
        /*0064*/ 	.word	index@(.nv.constant0._Z15collatzGPUNaivePxxx)
        /*0068*/ 	.short	0x0380
        /*006a*/ 	.short	0x0018


	//----- nvinfo : EIATTR_SW_WAR
	.align		4
.L_41:
        /*006c*/ 	.byte	0x04, 0x36
        /*006e*/ 	.short	(.L_43 - .L_42)
.L_42:
        /*0070*/ 	.word	0x00000008
.L_43:


//--------------------- .nv.callgraph             --------------------------
	.section	.nv.callgraph,"",@"SHT_CUDA_CALLGRAPH"
	.align	4
	.sectionentsize	8
	.align		4
        /*0000*/ 	.word	0x00000000
	.align		4
        /*0004*/ 	.word	0xffffffff
	.align		4
        /*0008*/ 	.word	0x00000000
	.align		4
        /*000c*/ 	.word	0xfffffffe
	.align		4
        /*0010*/ 	.word	0x00000000
	.align		4
        /*0014*/ 	.word	0xfffffffd
	.align		4
        /*0018*/ 	.word	0x00000000
	.align		4
        /*001c*/ 	.word	0xfffffffc


//--------------------- .text._Z18collatzGPUShortcutPxxx --------------------------
	.section	.text._Z18collatzGPUShortcutPxxx,"ax",@progbits
	.align	128
        .global         _Z18collatzGPUShortcutPxxx
        .type           _Z18collatzGPUShortcutPxxx,@function
        .size           _Z18collatzGPUShortcutPxxx,(.L_x_12 - _Z18collatzGPUShortcutPxxx)
        .other          _Z18collatzGPUShortcutPxxx,@"STO_CUDA_ENTRY STV_DEFAULT"
_Z18collatzGPUShortcutPxxx:
.text._Z18collatzGPUShortcutPxxx:
[----:B------:R-:W-:Y:S01]  /*0000*/  LDC R1, c[0x0][0x37c] ;  /* 0x0000df00ff017b82 */ /* 0x000fe20000000800 */
[----:B------:R-:W0:Y:S07]  /*0010*/  S2R R5, SR_TID.X ;  /* 0x0000000000057919 */ /* 0x000e2e0000002100 */
[----:B------:R-:W1:Y:S01]  /*0020*/  S2UR UR4, SR_CTAID.X ;  /* 0x00000000000479c3 */ /* 0x000e620000002500 */
[----:B------:R-:W1:Y:S01]  /*0030*/  LDCU UR5, c[0x0][0x360] ;  /* 0x00006c00ff0577ac */ /* 0x000e620008000800 */
[----:B------:R-:W2:Y:S06]  /*0040*/  LDCU.64 UR6, c[0x0][0x390] ;  /* 0x00007200ff0677ac */ /* 0x000eac0008000a00 */
[----:B------:R-:W0:Y:S01]  /*0050*/  LDC.64 R10, c[0x0][0x388] ;  /* 0x0000e200ff0a7b82 */ /* 0x000e220000000a00 */
[----:B-1----:R-:W-:-:S06]  /*0060*/  UIMAD UR4, UR4, UR5, URZ ;  /* 0x00000005040472a4 */ /* 0x002fcc000f8e02ff */
[----:B0-----:R-:W-:-:S04]  /*0070*/  IADD3 R10, P0, P1, R10, UR4, R5 ;  /* 0x000000040a0a7c10 */ /* 0x001fc8000f91e005 */
[----:B------:R-:W-:Y:S02]  /*0080*/  IADD3.X R12, PT, PT, RZ, R11, RZ, P0, P1 ;  /* 0x0000000bff0c7210 */ /* 0x000fe400007e24ff */
[----:B--2---:R-:W-:-:S04]  /*0090*/  ISETP.GE.U32.AND P0, PT, R10, UR6, PT ;  /* 0x000000060a007c0c */ /* 0x004fc8000bf06070 */
[----:B------:R-:W-:-:S13]  /*00a0*/  ISETP.GE.AND.EX P0, PT, R12, UR7, PT, P0 ;  /* 0x000000070c007c0c */ /* 0x000fda000bf06300 */
[----:B------:R-:W-:Y:S05]  /*00b0*/  @P0 EXIT ;  /* 0x000000000000094d */ /* 0x000fea0003800000 */
[----:B------:R-:W0:Y:S01]  /*00c0*/  LDC.64 R2, c[0x0][0x380] ;  /* 0x0000e000ff027b82 */ /* 0x000e220000000a00 */
[----:B------:R-:W1:Y:S01]  /*00d0*/  LDCU UR6, c[0x0][0x370] ;  /* 0x00006e00ff0677ac */ /* 0x000e620008000800 */
[----:B------:R-:W-:Y:S01]  /*00e0*/  VIADD R5, R5, UR4 ;  /* 0x0000000405057c36 */ /* 0x000fe20008000000 */
[----:B------:R-:W2:Y:S01]  /*00f0*/  LDCU.64 UR8, c[0x0][0x358] ;  /* 0x00006b00ff0877ac */ /* 0x000ea20008000a00 */
[----:B-1----:R-:W-:Y:S02]  /*0100*/  UIMAD UR4, UR5, UR6, URZ ;  /* 0x00000006050472a4 */ /* 0x002fe4000f8e02ff */
[----:B0-2---:R-:W-:-:S10]  /*0110*/  IMAD.WIDE.U32 R2, R5, 0x8, R2 ;  /* 0x0000000805027825 */ /* 0x005fd400078e0002 */
.L_x_4:
[----:B------:R-:W-:Y:S01]  /*0120*/  ISETP.NE.U32.AND P0, PT, R10, 0x1, PT ;  /* 0x000000010a00780c */ /* 0x000fe20003f05070 */
[----:B------:R-:W-:Y:S03]  /*0130*/  BSSY.RECONVERGENT B0, `(.L_x_0) ;  /* 0x000001e000007945 */ /* 0x000fe60003800200 */
[----:B------:R-:W-:-:S13]  /*0140*/  ISETP.NE.AND.EX P0, PT, R12, RZ, PT, P0 ;  /* 0x000000ff0c00720c */ /* 0x000fda0003f05300 */
[----:B01----:R-:W-:Y:S05]  /*0150*/  @!P0 BRA `(.L_x_1) ;  /* 0x00000000006c8947 */ /* 0x003fea0003800000 */
[----:B------:R0:W5:Y:S01]  /*0160*/  LDG.E.64 R4, desc[UR8][R2.64] ;  /* 0x0000000802047981 */ /* 0x000162000c1e1b00 */
[----:B------:R-:W-:Y:S01]  /*0170*/  BSSY.RECONVERGENT B1, `(.L_x_2) ;  /* 0x0000018000017945 */ /* 0x000fe20003800200 */
[----:B------:R-:W-:Y:S02]  /*0180*/  IMAD.MOV.U32 R0, RZ, RZ, R10 ;  /* 0x000000ffff007224 */ /* 0x000fe400078e000a */
[----:B------:R-:W-:-:S07]  /*0190*/  IMAD.MOV.U32 R11, RZ, RZ, R12 ;  /* 0x000000ffff0b7224 */ /* 0x000fce00078e000c */
.L_x_3:
[----:B------:R-:W-:Y:S02]  /*01a0*/  LOP3.LUT R6, R0, 0x1, RZ, 0xc0, !PT ;  /* 0x0000000100067812 */ /* 0x000fe400078ec0ff */
[----:B-----5:R-:W-:Y:S02]  /*01b0*/  IADD3 R8, P1, PT, R4, 0x1, RZ ;  /* 0x0000000104087810 */ /* 0x020fe40007f3e0ff */
[----:B------:R-:W-:-:S03]  /*01c0*/  ISETP.NE.U32.AND P0, PT, R6, 0x1, PT ;  /* 0x000000010600780c */ /* 0x000fc60003f05070 */
[----:B------:R-:W-:Y:S01]  /*01d0*/  IMAD.X R9, RZ, RZ, R5, P1 ;  /* 0x000000ffff097224 */ /* 0x000fe200008e0605 */
[----:B------:R-:W-:-:S13]  /*01e0*/  ISETP.NE.U32.AND.EX P0, PT, RZ, RZ, PT, P0 ;  /* 0x000000ffff00720c */ /* 0x000fda0003f05100 */
[----:B------:R-:W-:Y:S01]  /*01f0*/  @!P0 IMAD.MOV.U32 R6, RZ, RZ, 0x1 ;  /* 0x00000001ff068424 */ /* 0x000fe200078e00ff */
[----:B------:R-:W-:Y:S01]  /*0200*/  @!P0 IADD3 R8, P2, PT, R4, 0x2, RZ ;  /* 0x0000000204088810 */ /* 0x000fe20007f5e0ff */
[----:B------:R-:W-:Y:S02]  /*0210*/  @!P0 IMAD.MOV.U32 R7, RZ, RZ, 0x0 ;  /* 0x00000000ff078424 */ /* 0x000fe400078e00ff */
[----:B------:R-:W-:Y:S02]  /*0220*/  @!P0 IMAD R13, R11, 0x3, RZ ;  /* 0x000000030b0d8824 */ /* 0x000fe400078e02ff */
[----:B------:R-:W-:-:S04]  /*0230*/  @!P0 IMAD.WIDE.U32 R6, R0, 0x3, R6 ;  /* 0x0000000300068825 */ /* 0x000fc800078e0006 */
[----:B------:R-:W-:Y:S02]  /*0240*/  @!P0 IMAD.MOV.U32 R0, RZ, RZ, R6 ;  /* 0x000000ffff008224 */ /* 0x000fe400078e0006 */
[----:B------:R-:W-:Y:S02]  /*0250*/  @!P0 IMAD.IADD R11, R7, 0x1, R13 ;  /* 0x00000001070b8824 */ /* 0x000fe400078e020d */
[----:B------:R-:W-:Y:S01]  /*0260*/  @!P0 IMAD.X R9, RZ, RZ, R5, P2 ;  /* 0x000000ffff098224 */ /* 0x000fe200010e0605 */
[C---:B------:R-:W-:Y:S01]  /*0270*/  ISETP.NE.U32.AND P1, PT, R0.reuse, 0x2, PT ;  /* 0x000000020000780c */ /* 0x040fe20003f25070 */
[----:B------:R-:W-:Y:S01]  /*0280*/  IMAD.MOV.U32 R4, RZ, RZ, R8 ;  /* 0x000000ffff047224 */ /* 0x000fe200078e0008 */
[----:B------:R-:W-:Y:S01]  /*0290*/  SHF.R.S32.HI R6, RZ, 0x1, R11 ;  /* 0x00000001ff067819 */ /* 0x000fe2000001140b */
[----:B------:R-:W-:Y:S01]  /*02a0*/  IMAD.MOV.U32 R5, RZ, RZ, R9 ;  /* 0x000000ffff057224 */ /* 0x000fe200078e0009 */
[----:B------:R-:W-:Y:S02]  /*02b0*/  ISETP.NE.AND.EX P0, PT, R11, RZ, PT, P1 ;  /* 0x000000ff0b00720c */ /* 0x000fe40003f05310 */
[----:B------:R-:W-:Y:S01]  /*02c0*/  SHF.R.S64 R0, R0, 0x1, R11 ;  /* 0x0000000100007819 */ /* 0x000fe2000000100b */
[----:B------:R-:W-:-:S10]  /*02d0*/  IMAD.MOV.U32 R11, RZ, RZ, R6 ;  /* 0x000000ffff0b7224 */ /* 0x000fd400078e0006 */
[----:B------:R-:W-:Y:S05]  /*02e0*/  @P0 BRA `(.L_x_3) ;  /* 0xfffffffc00ac0947 */ /* 0x000fea000383ffff */
[----:B------:R-:W-:Y:S05]  /*02f0*/  BSYNC.RECONVERGENT B1 ;  /* 0x0000000000017941 */ /* 0x000fea0003800200 */
.L_x_2:
[----:B------:R1:W-:Y:S02]  /*0300*/  STG.E.64 desc[UR8][R2.64], R4 ;  /* 0x0000000402007986 */ /* 0x0003e4000c101b08 */
.L_x_1:
[----:B------:R-:W-:Y:S05]  /*0310*/  BSYNC.RECONVERGENT B0 ;  /* 0x0000000000007941 */ /* 0x000fea0003800200 */
.L_x_0:
[----:B------:R-:W2:Y:S01]  /*0320*/  LDCU.64 UR6, c[0x0][0x390] ;  /* 0x00007200ff0677ac */ /* 0x000ea20008000a00 */
[----:B------:R-:W-:-:S05]  /*0330*/  IADD3 R10, P0, PT, R10, UR4, RZ ;  /* 0x000000040a0a7c10 */ /* 0x000fca000ff1e0ff */
[----:B------:R-:W-:Y:S01]  /*0340*/  IMAD.X R12, RZ, RZ, R12, P0 ;  /* 0x000000ffff0c7224 */ /* 0x000fe200000e060c */
[----:B--2---:R-:W-:-:S04]  /*0350*/  ISETP.GE.U32.AND P0, PT, R10, UR6, PT ;  /* 0x000000060a007c0c */ /* 0x004fc8000bf06070 */
[----:B------:R-:W-:-:S13]  /*0360*/  ISETP.GE.AND.EX P0, PT, R12, UR7, PT, P0 ;  /* 0x000000070c007c0c */ /* 0x000fda000bf06300 */
[----:B------:R-:W-:Y:S05]  /*0370*/  @!P0 BRA `(.L_x_4) ;  /* 0xfffffffc00688947 */ /* 0x000fea000383ffff */
[----:B------:R-:W-:Y:S05]  /*0380*/  EXIT ;  /* 0x000000000000794d */ /* 0x000fea0003800000 */
.L_x_5:
[----:B------:R-:W-:-:S00]  /*0390*/  BRA `(.L_x_5) ;  /* 0xfffffffc00fc7947 */ /* 0x000fc0000383ffff */
[----:B------:R-:W-:-:S00]  /*03a0*/  NOP ;  /* 0x0000000000007918 */ /* 0x000fc00000000000 */
        /* <DEDUP_REMOVED lines=13> */
.L_x_12:


//--------------------- .text._Z15collatzGPUNaivePxxx --------------------------
	.section	.text._Z15collatzGPUNaivePxxx,"ax",@progbits
	.align	128
        .global         _Z15collatzGPUNaivePxxx
        .type           _Z15collatzGPUNaivePxxx,@function
        .size           _Z15collatzGPUNaivePxxx,(.L_x_13 - _Z15collatzGPUNaivePxxx)
        .other          _Z15collatzGPUNaivePxxx,@"STO_CUDA_ENTRY STV_DEFAULT"
_Z15collatzGPUNaivePxxx:
.text._Z15collatzGPUNaivePxxx:
        /* <DEDUP_REMOVED lines=18> */
.L_x_10:
        /* <DEDUP_REMOVED lines=8> */
.L_x_9:
[----:B------:R-:W-:Y:S01]  /*01a0*/  LOP3.LUT R6, R9, 0x1, RZ, 0xc0, !PT ;  /* 0x0000000109067812 */ /* 0x000fe200078ec0ff */
[----:B------:R-:W-:Y:S01]  /*01b0*/  IMAD.MOV.U32 R12, RZ, RZ, R9 ;  /* 0x000000ffff0c7224 */ /* 0x000fe200078e0009 */
[----:B-----5:R-:W-:Y:S01]  /*01c0*/  IADD3 R4, P1, PT, R4, 0x1, RZ ;  /* 0x0000000104047810 */ /* 0x020fe20007f3e0ff */
[----:B------:R-:W-:Y:S01]  /*01d0*/  IMAD.MOV.U32 R13, RZ, RZ, R0 ;  /* 0x000000ffff0d7224 */ /* 0x000fe200078e0000 */
[----:B------:R-:W-:-:S03]  /*01e0*/  ISETP.NE.U32.AND P0, PT, R6, 0x1, PT ;  /* 0x000000010600780c */ /* 0x000fc60003f05070 */
[----:B------:R-:W-:Y:S01]  /*01f0*/  IMAD.X R5, RZ, RZ, R5, P1 ;  /* 0x000000ffff057224 */ /* 0x000fe200008e0605 */
[----:B------:R-:W-:-:S13]  /*0200*/  ISETP.NE.U32.AND.EX P0, PT, RZ, RZ, PT, P0 ;  /* 0x000000ffff00720c */ /* 0x000fda0003f05100 */
[----:B------:R-:W-:Y:S02]  /*0210*/  @!P0 IMAD.MOV.U32 R6, RZ, RZ, 0x1 ;  /* 0x00000001ff068424 */ /* 0x000fe400078e00ff */
[----:B------:R-:W-:Y:S02]  /*0220*/  @!P0 IMAD.MOV.U32 R7, RZ, RZ, 0x0 ;  /* 0x00000000ff078424 */ /* 0x000fe400078e00ff */
[----:B------:R-:W-:Y:S02]  /*0230*/  @!P0 IMAD R11, R0, 0x3, RZ ;  /* 0x00000003000b8824 */ /* 0x000fe400078e02ff */
[----:B------:R-:W-:-:S04]  /*0240*/  @!P0 IMAD.WIDE.U32 R6, R9, 0x3, R6 ;  /* 0x0000000309068825 */ /* 0x000fc800078e0006 */
[----:B------:R-:W-:Y:S01]  /*0250*/  @!P0 IMAD.MOV.U32 R9, RZ, RZ, R6 ;  /* 0x000000ffff098224 */ /* 0x000fe200078e0006 */
[----:B------:R-:W-:Y:S01]  /*0260*/  @P0 SHF.R.S64 R9, R12, 0x1, R13 ;  /* 0x000000010c090819 */ /* 0x000fe2000000100d */
[----:B------:R-:W-:Y:S01]  /*0270*/  @!P0 IMAD.IADD R0, R7, 0x1, R11 ;  /* 0x0000000107008824 */ /* 0x000fe200078e020b */
[----:B------:R-:W-:Y:S02]  /*0280*/  @P0 SHF.R.S32.HI R0, RZ, 0x1, R13 ;  /* 0x00000001ff000819 */ /* 0x000fe4000001140d */
[----:B------:R-:W-:-:S04]  /*0290*/  ISETP.NE.U32.AND P0, PT, R9, 0x1, PT ;  /* 0x000000010900780c */ /* 0x000fc80003f05070 */
[----:B------:R-:W-:-:S13]  /*02a0*/  ISETP.NE.AND.EX P0, PT, R0, RZ, PT, P0 ;  /* 0x000000ff0000720c */ /* 0x000fda0003f05300 */
[----:B------:R-:W-:Y:S05]  /*02b0*/  @P0 BRA `(.L_x_9) ;  /* 0xfffffffc00b80947 */ /* 0x000fea000383ffff */
[----:B------:R-:W-:Y:S05]  /*02c0*/  BSYNC.RECONVERGENT B1 ;  /* 0x0000000000017941 */ /* 0x000fea0003800200 */
.L_x_8:
[----:B------:R1:W-:Y:S02]  /*02d0*/  STG.E.64 desc[UR8][R2.64], R4 ;  /* 0x0000000402007986 */ /* 0x0003e4000c101b08 */
.L_x_7:
[----:B------:R-:W-:Y:S05]  /*02e0*/  BSYNC.RECONVERGENT B0 ;  /* 0x0000000000007941 */ /* 0x000fea0003800200 */
.L_x_6:
[----:B------:R-:W2:Y:S01]  /*02f0*/  LDCU.64 UR6, c[0x0][0x390] ;  /* 0x00007200ff0677ac */ /* 0x000ea20008000a00 */
[----:B------:R-:W-:-:S05]  /*0300*/  IADD3 R8, P0, PT, R8, UR4, RZ ;  /* 0x0000000408087c10 */ /* 0x000fca000ff1e0ff */
[----:B------:R-:W-:Y:S01]  /*0310*/  IMAD.X R10, RZ, RZ, R10, P0 ;  /* 0x000000ffff0a7224 */ /* 0x000fe200000e060a */
[----:B--2---:R-:W-:-:S04]  /*0320*/  ISETP.GE.U32.AND P0, PT, R8, UR6, PT ;  /* 0x0000000608007c0c */ /* 0x004fc8000bf06070 */
[----:B------:R-:W-:-:S13]  /*0330*/  ISETP.GE.AND.EX P0, PT, R10, UR7, PT, P0 ;  /* 0x000000070a007c0c */ /* 0x000fda000bf06300 */
[----:B------:R-:W-:Y:S05]  /*0340*/  @!P0 BRA `(.L_x_10) ;  /* 0xfffffffc00748947 */ /* 0x000fea000383ffff */
[----:B------:R-:W-:Y:S05]  /*0350*/  EXIT ;  /* 0x000000000000794d */ /* 0x000fea0003800000 */
.L_x_11:
        /* <DEDUP_REMOVED lines=10> */
.L_x_13:


//--------------------- .nv.shared.reserved.0     --------------------------
	.section	.nv.shared.reserved.0,"aw",@nobits
	.weak		__nv_reservedSMEM_offset_0_alias
	.size		__nv_reservedSMEM_offset_0_alias, 0, 64
	.other		__nv_reservedSMEM_offset_0_alias,@"STO_CUDA_RESERVED_SHARED STV_DEFAULT"
__nv_reservedSMEM_offset_0_alias:
	.zero		0
	.zero		64


//--------------------- .nv.constant0._Z18collatzGPUShortcutPxxx --------------------------
	.section	.nv.constant0._Z18collatzGPUShortcutPxxx,"a",@progbits
	.sectionflags	@""
	.align	4
.nv.constant0._Z18collatzGPUShortcutPxxx:
	.zero		920


//--------------------- .nv.constant0._Z15collatzGPUNaivePxxx --------------------------
	.section	.nv.constant0._Z15collatzGPUNaivePxxx,"a",@progbits
	.sectionflags	@""
	.align	4
.nv.constant0._Z15collatzGPUNaivePxxx:
	.zero		920


//--------------------- SYMBOLS --------------------------

	.type		.nv.reservedSmem.offset0,@object
	.size		.nv.reservedSmem.offset0,0x4
